//
// Generated by NVIDIA NVVM Compiler
//
// Compiler Build ID: CL-36424714
// Cuda compilation tools, release 13.0, V13.0.88
// Based on NVVM 20.0.0
//

.version 9.0
.target sm_100
.address_size 64

	// .globl	_Z18lowestPoint_kernelP6points

.visible .entry _Z18lowestPoint_kernelP6points(
	.param .u64 .ptr .align 1 _Z18lowestPoint_kernelP6points_param_0
)
{


	ret;

}
	// .globl	_Z20findCosAngles_kernelP6pointsi
.visible .entry _Z20findCosAngles_kernelP6pointsi(
	.param .u64 .ptr .align 1 _Z20findCosAngles_kernelP6pointsi_param_0,
	.param .u32 _Z20findCosAngles_kernelP6pointsi_param_1
)
{


	ret;

}
	// .globl	_Z14sorting_kernelP6points
.visible .entry _Z14sorting_kernelP6points(
	.param .u64 .ptr .align 1 _Z14sorting_kernelP6points_param_0
)
{


	ret;

}


// ===== COMPILED SASS (sm_100) =====

	.target	sm_100

	.elftype	@"ET_EXEC"


//--------------------- .note.nv.tkinfo           --------------------------
	.section	.note.nv.tkinfo,"",@"SHT_NOTE"
	.sectionflags	@"SHF_NOTE_NV_TKINFO"
	.tkinfo
        /*0018*/ 	.word	0x00000002
        /*0030*/ 	.string	""
        /*0030*/ 	.string	"ptxas"
        /*0030*/ 	.string	"Cuda compilation tools, release 13.0, V13.0.88"
        /*0030*/ 	.string	"Build cuda_13.0.r13.0/compiler.36424714_0"
        /*0030*/ 	.string	"-arch sm_100 -m 64 "



//--------------------- .note.nv.cuinfo           --------------------------
	.section	.note.nv.cuinfo,"",@"SHT_NOTE"
	.sectionflags	@"SHF_NOTE_NV_CUINFO"
        /*0018*/ 	.short	0x0002
        /*001a*/ 	.short	0x0064
        /*001c*/ 	.short	0x0082
	.zero		2


//--------------------- .nv.info                  --------------------------
	.section	.nv.info,"",@"SHT_CUDA_INFO"
	.align	4


	//----- nvinfo : EIATTR_REGCOUNT
	.align		4
        /*0000*/ 	.byte	0x04, 0x2f
        /*0002*/ 	.short	(.L_1 - .L_0)
	.align		4
.L_0:
        /*0004*/ 	.word	index@(_Z18lowestPoint_kernelP6points)
        /*0008*/ 	.word	0x00000004


	//----- nvinfo : EIATTR_FRAME_SIZE
	.align		4
.L_1:
        /*000c*/ 	.byte	0x04, 0x11
        /*000e*/ 	.short	(.L_3 - .L_2)
	.align		4
.L_2:
        /*0010*/ 	.word	index@(_Z18lowestPoint_kernelP6points)
        /*0014*/ 	.word	0x00000000


	//----- nvinfo : EIATTR_REGCOUNT
	.align		4
.L_3:
        /*0018*/ 	.byte	0x04, 0x2f
        /*001a*/ 	.short	(.L_5 - .L_4)
	.align		4
.L_4:
        /*001c*/ 	.word	index@(_Z20findCosAngles_kernelP6pointsi)
        /*0020*/ 	.word	0x00000004


	//----- nvinfo : EIATTR_FRAME_SIZE
	.align		4
.L_5:
        /*0024*/ 	.byte	0x04, 0x11
        /*0026*/ 	.short	(.L_7 - .L_6)
	.align		4
.L_6:
        /*0028*/ 	.word	index@(_Z20findCosAngles_kernelP6pointsi)
        /*002c*/ 	.word	0x00000000


	//----- nvinfo : EIATTR_REGCOUNT
	.align		4
.L_7:
        /*0030*/ 	.byte	0x04, 0x2f
        /*0032*/ 	.short	(.L_9 - .L_8)
	.align		4
.L_8:
        /*0034*/ 	.word	index@(_Z14sorting_kernelP6points)
        /*0038*/ 	.word	0x00000004


	//----- nvinfo : EIATTR_FRAME_SIZE
	.align		4
.L_9:
        /*003c*/ 	.byte	0x04, 0x11
        /*003e*/ 	.short	(.L_11 - .L_10)
	.align		4
.L_10:
        /*0040*/ 	.word	index@(_Z14sorting_kernelP6points)
        /*0044*/ 	.word	0x00000000


	//----- nvinfo : EIATTR_MIN_STACK_SIZE
	.align		4
.L_11:
        /*0048*/ 	.byte	0x04, 0x12
        /*004a*/ 	.short	(.L_13 - .L_12)
	.align		4
.L_12:
        /*004c*/ 	.word	index@(_Z14sorting_kernelP6points)
        /*0050*/ 	.word	0x00000000


	//----- nvinfo : EIATTR_MIN_STACK_SIZE
	.align		4
.L_13:
        /*0054*/ 	.byte	0x04, 0x12
        /*0056*/ 	.short	(.L_15 - .L_14)
	.align		4
.L_14:
        /*0058*/ 	.word	index@(_Z20findCosAngles_kernelP6pointsi)
        /*005c*/ 	.word	0x00000000


	//----- nvinfo : EIATTR_MIN_STACK_SIZE
	.align		4
.L_15:
        /*0060*/ 	.byte	0x04, 0x12
        /*0062*/ 	.short	(.L_17 - .L_16)
	.align		4
.L_16:
        /*0064*/ 	.word	index@(_Z18lowestPoint_kernelP6points)
        /*0068*/ 	.word	0x00000000
.L_17:


//--------------------- .nv.compat                --------------------------
	.section	.nv.compat,"",@"SHT_CUDA_COMPAT_INFO"
	.align	4
        /*0000*/ 	.byte	0x02, 0x09, 0x00, 0x00, 0x02, 0x02, 0x01, 0x00, 0x02, 0x05, 0x05, 0x00, 0x03, 0x07, 0x01, 0x01
        /*0010*/ 	.byte	0x02, 0x03, 0x00, 0x00, 0x02, 0x06, 0x01, 0x00, 0x04, 0x0b, 0x08, 0x00, 0x09, 0x00, 0x00, 0x00
        /*0020*/ 	.byte	0x00, 0x00, 0x00, 0x00


//--------------------- .nv.info._Z14sorting_kernelP6points --------------------------
	.section	.nv.info._Z14sorting_kernelP6points,"",@"SHT_CUDA_INFO"
	.sectionflags	@""
	.align	4


	//----- nvinfo : EIATTR_CUDA_API_VERSION
	.align		4
        /*0000*/ 	.byte	0x04, 0x37
        /*0002*/ 	.short	(.L_19 - .L_18)
.L_18:
        /*0004*/ 	.word	0x00000082


	//----- nvinfo : EIATTR_KPARAM_INFO
	.align		4
.L_19:
        /*0008*/ 	.byte	0x04, 0x17
        /*000a*/ 	.short	(.L_21 - .L_20)
.L_20:
        /*000c*/ 	.word	0x00000000
        /*0010*/ 	.short	0x0000
        /*0012*/ 	.short	0x0000
        /*0014*/ 	.byte	0x00, 0xf5, 0x21, 0x00


	//----- nvinfo : EIATTR_SPARSE_MMA_MASK
	.align		4
.L_21:
        /*0018*/ 	.byte	0x03, 0x50
        /*001a*/ 	.short	0x0000


	//----- nvinfo : EIATTR_MAXREG_COUNT
	.align		4
        /*001c*/ 	.byte	0x03, 0x1b
        /*001e*/ 	.short	0x00ff


	//----- nvinfo : EIATTR_MERCURY_ISA_VERSION
	.align		4
        /*0020*/ 	.byte	0x03, 0x5f
        /*0022*/ 	.short	0x0101


	//----- nvinfo : EIATTR_VRC_CTA_INIT_COUNT
	.align		4
        /*0024*/ 	.byte	0x02, 0x4a
	.zero		1
	.zero		1


	//----- nvinfo : EIATTR_EXIT_INSTR_OFFSETS
	.align		4
        /*0028*/ 	.byte	0x04, 0x1c
        /*002a*/ 	.short	(.L_23 - .L_22)


	//   ....[0]....
.L_22:
        /*002c*/ 	.word	0x00000010


	//----- nvinfo : EIATTR_CBANK_PARAM_SIZE
	.align		4
.L_23:
        /*0030*/ 	.byte	0x03, 0x19
        /*0032*/ 	.short	0x0008


	//----- nvinfo : EIATTR_PARAM_CBANK
	.align		4
        /*0034*/ 	.byte	0x04, 0x0a
        /*0036*/ 	.short	(.L_25 - .L_24)
	.align		4
.L_24:
        /*0038*/ 	.word	index@(.nv.constant0._Z14sorting_kernelP6points)
        /*003c*/ 	.short	0x0380
        /*003e*/ 	.short	0x0008


	//----- nvinfo : EIATTR_SW_WAR
	.align		4
.L_25:
        /*0040*/ 	.byte	0x04, 0x36
        /*0042*/ 	.short	(.L_27 - .L_26)
.L_26:
        /*0044*/ 	.word	0x00000008
.L_27:


//--------------------- .nv.info._Z20findCosAngles_kernelP6pointsi --------------------------
	.section	.nv.info._Z20findCosAngles_kernelP6pointsi,"",@"SHT_CUDA_INFO"
	.sectionflags	@""
	.align	4


	//----- nvinfo : EIATTR_CUDA_API_VERSION
	.align		4
        /*0000*/ 	.byte	0x04, 0x37
        /*0002*/ 	.short	(.L_29 - .L_28)
.L_28:
        /*0004*/ 	.word	0x00000082


	//----- nvinfo : EIATTR_KPARAM_INFO
	.align		4
.L_29:
        /*0008*/ 	.byte	0x04, 0x17
        /*000a*/ 	.short	(.L_31 - .L_30)
.L_30:
        /*000c*/ 	.word	0x00000000
        /*0010*/ 	.short	0x0001
        /*0012*/ 	.short	0x0008
        /*0014*/ 	.byte	0x00, 0xf0, 0x11, 0x00


	//----- nvinfo : EIATTR_KPARAM_INFO
	.align		4
.L_31:
        /*0018*/ 	.byte	0x04, 0x17
        /*001a*/ 	.short	(.L_33 - .L_32)
.L_32:
        /*001c*/ 	.word	0x00000000
        /*0020*/ 	.short	0x0000
        /*0022*/ 	.short	0x0000
        /*0024*/ 	.byte	0x00, 0xf5, 0x21, 0x00


	//----- nvinfo : EIATTR_SPARSE_MMA_MASK
	.align		4
.L_33:
        /*0028*/ 	.byte	0x03, 0x50
        /*002a*/ 	.short	0x0000


	//----- nvinfo : EIATTR_MAXREG_COUNT
	.align		4
        /*002c*/ 	.byte	0x03, 0x1b
        /*002e*/ 	.short	0x00ff


	//----- nvinfo : EIATTR_MERCURY_ISA_VERSION
	.align		4
        /*0030*/ 	.byte	0x03, 0x5f
        /*0032*/ 	.short	0x0101


	//----- nvinfo : EIATTR_VRC_CTA_INIT_COUNT
	.align		4
        /*0034*/ 	.byte	0x02, 0x4a
	.zero		1
	.zero		1


	//----- nvinfo : EIATTR_EXIT_INSTR_OFFSETS
	.align		4
        /*0038*/ 	.byte	0x04, 0x1c
        /*003a*/ 	.short	(.L_35 - .L_34)


	//   ....[0]....
.L_34:
        /*003c*/ 	.word	0x00000010


	//----- nvinfo : EIATTR_CBANK_PARAM_SIZE
	.align		4
.L_35:
        /*0040*/ 	.byte	0x03, 0x19
        /*0042*/ 	.short	0x000c


	//----- nvinfo : EIATTR_PARAM_CBANK
	.align		4
        /*0044*/ 	.byte	0x04, 0x0a
        /*0046*/ 	.short	(.L_37 - .L_36)
	.align		4
.L_36:
        /*0048*/ 	.word	index@(.nv.constant0._Z20findCosAngles_kernelP6pointsi)
        /*004c*/ 	.short	0x0380
        /*004e*/ 	.short	0x000c


	//----- nvinfo : EIATTR_SW_WAR
	.align		4
.L_37:
        /*0050*/ 	.byte	0x04, 0x36
        /*0052*/ 	.short	(.L_39 - .L_38)
.L_38:
        /*0054*/ 	.word	0x00000008
.L_39:


//--------------------- .nv.info._Z18lowestPoint_kernelP6points --------------------------
	.section	.nv.info._Z18lowestPoint_kernelP6points,"",@"SHT_CUDA_INFO"
	.sectionflags	@""
	.align	4


	//----- nvinfo : EIATTR_CUDA_API_VERSION
	.align		4
        /*0000*/ 	.byte	0x04, 0x37
        /*0002*/ 	.short	(.L_41 - .L_40)
.L_40:
        /*0004*/ 	.word	0x00000082


	//----- nvinfo : EIATTR_KPARAM_INFO
	.align		4
.L_41:
        /*0008*/ 	.byte	0x04, 0x17
        /*000a*/ 	.short	(.L_43 - .L_42)
.L_42:
        /*000c*/ 	.word	0x00000000
        /*0010*/ 	.short	0x0000
        /*0012*/ 	.short	0x0000
        /*0014*/ 	.byte	0x00, 0xf5, 0x21, 0x00


	//----- nvinfo : EIATTR_SPARSE_MMA_MASK
	.align		4
.L_43:
        /*0018*/ 	.byte	0x03, 0x50
        /*001a*/ 	.short	0x0000


	//----- nvinfo : EIATTR_MAXREG_COUNT
	.align		4
        /*001c*/ 	.byte	0x03, 0x1b
        /*001e*/ 	.short	0x00ff


	//----- nvinfo : EIATTR_MERCURY_ISA_VERSION
	.align		4
        /*0020*/ 	.byte	0x03, 0x5f
        /*0022*/ 	.short	0x0101


	//----- nvinfo : EIATTR_VRC_CTA_INIT_COUNT
	.align		4
        /*0024*/ 	.byte	0x02, 0x4a
	.zero		1
	.zero		1


	//----- nvinfo : EIATTR_EXIT_INSTR_OFFSETS
	.align		4
        /*0028*/ 	.byte	0x04, 0x1c
        /*002a*/ 	.short	(.L_45 - .L_44)


	//   ....[0]....
.L_44:
        /*002c*/ 	.word	0x00000010


	//----- nvinfo : EIATTR_CBANK_PARAM_SIZE
	.align		4
.L_45:
        /*0030*/ 	.byte	0x03, 0x19
        /*0032*/ 	.short	0x0008


	//----- nvinfo : EIATTR_PARAM_CBANK
	.align		4
        /*0034*/ 	.byte	0x04, 0x0a
        /*0036*/ 	.short	(.L_47 - .L_46)
	.align		4
.L_46:
        /*0038*/ 	.word	index@(.nv.constant0._Z18lowestPoint_kernelP6points)
        /*003c*/ 	.short	0x0380
        /*003e*/ 	.short	0x0008


	//----- nvinfo : EIATTR_SW_WAR
	.align		4
.L_47:
        /*0040*/ 	.byte	0x04, 0x36
        /*0042*/ 	.short	(.L_49 - .L_48)
.L_48:
        /*0044*/ 	.word	0x00000008
.L_49:


//--------------------- .nv.callgraph             --------------------------
	.section	.nv.callgraph,"",@"SHT_CUDA_CALLGRAPH"
	.align	4
	.sectionentsize	8
	.align		4
        /*0000*/ 	.word	0x00000000
	.align		4
        /*0004*/ 	.word	0xffffffff
	.align		4
        /*0008*/ 	.word	0x00000000
	.align		4
        /*000c*/ 	.word	0xfffffffe
	.align		4
        /*0010*/ 	.word	0x00000000
	.align		4
        /*0014*/ 	.word	0xfffffffd
	.align		4
        /*0018*/ 	.word	0x00000000
	.align		4
        /*001c*/ 	.word	0xfffffffc


//--------------------- .text._Z14sorting_kernelP6points --------------------------
	.section	.text._Z14sorting_kernelP6points,"ax",@progbits
	.align	128
        .global         _Z14sorting_kernelP6points
        .type           _Z14sorting_kernelP6points,@function
        .size           _Z14sorting_kernelP6points,(.L_x_3 - _Z14sorting_kernelP6points)
        .other          _Z14sorting_kernelP6points,@"STO_CUDA_ENTRY STV_DEFAULT"
_Z14sorting_kernelP6points:
.text._Z14sorting_kernelP6points:
[----:B------:R-:W-:Y:S01]  /*0000*/  LDC R1, c[0x0][0x37c] ;  /* 0x0000df00ff017b82 */ /* 0x000fe20000000800 */
[----:B------:R-:W-:Y:S05]  /*0010*/  EXIT ;  /* 0x000000000000794d */ /* 0x000fea0003800000 */
.L_x_0:
[----:B------:R-:W-:-:S00]  /*0020*/  BRA `(.L_x_0) ;  /* 0xfffffffc00fc7947 */ /* 0x000fc0000383ffff */
[----:B------:R-:W-:-:S00]  /*0030*/  NOP ;  /* 0x0000000000007918 */ /* 0x000fc00000000000 */
        /* <DEDUP_REMOVED lines=12> */
.L_x_3:


//--------------------- .text._Z20findCosAngles_kernelP6pointsi --------------------------
	.section	.text._Z20findCosAngles_kernelP6pointsi,"ax",@progbits
	.align	128
        .global         _Z20findCosAngles_kernelP6pointsi
        .type           _Z20findCosAngles_kernelP6pointsi,@function
        .size           _Z20findCosAngles_kernelP6pointsi,(.L_x_4 - _Z20findCosAngles_kernelP6pointsi)
        .other          _Z20findCosAngles_kernelP6pointsi,@"STO_CUDA_ENTRY STV_DEFAULT"
_Z20findCosAngles_kernelP6pointsi:
.text._Z20findCosAngles_kernelP6pointsi:
[----:B------:R-:W-:Y:S01]  /*0000*/  LDC R1, c[0x0][0x37c] ;  /* 0x0000df00ff017b82 */ /* 0x000fe20000000800 */
[----:B------:R-:W-:Y:S05]  /*0010*/  EXIT ;  /* 0x000000000000794d */ /* 0x000fea0003800000 */
.L_x_1:
        /* <DEDUP_REMOVED lines=14> */
.L_x_4:


//--------------------- .text._Z18lowestPoint_kernelP6points --------------------------
	.section	.text._Z18lowestPoint_kernelP6points,"ax",@progbits
	.align	128
        .global         _Z18lowestPoint_kernelP6points
        .type           _Z18lowestPoint_kernelP6points,@function
        .size           _Z18lowestPoint_kernelP6points,(.L_x_5 - _Z18lowestPoint_kernelP6points)
        .other          _Z18lowestPoint_kernelP6points,@"STO_CUDA_ENTRY STV_DEFAULT"
_Z18lowestPoint_kernelP6points:
.text._Z18lowestPoint_kernelP6points:
[----:B------:R-:W-:Y:S01]  /*0000*/  LDC R1, c[0x0][0x37c] ;  /* 0x0000df00ff017b82 */ /* 0x000fe20000000800 */
[----:B------:R-:W-:Y:S05]  /*0010*/  EXIT ;  /* 0x000000000000794d */ /* 0x000fea0003800000 */
.L_x_2:
        /* <DEDUP_REMOVED lines=14> */
.L_x_5:


//--------------------- .nv.shared.reserved.0     --------------------------
	.section	.nv.shared.reserved.0,"aw",@nobits
	.weak		__nv_reservedSMEM_offset_0_alias
	.size		__nv_reservedSMEM_offset_0_alias, 0, 64
	.other		__nv_reservedSMEM_offset_0_alias,@"STO_CUDA_RESERVED_SHARED STV_DEFAULT"
__nv_reservedSMEM_offset_0_alias:
	.zero		0
	.zero		64


//--------------------- .nv.constant0._Z14sorting_kernelP6points --------------------------
	.section	.nv.constant0._Z14sorting_kernelP6points,"a",@progbits
	.sectionflags	@""
	.align	4
.nv.constant0._Z14sorting_kernelP6points:
	.zero		904


//--------------------- .nv.constant0._Z20findCosAngles_kernelP6pointsi --------------------------
	.section	.nv.constant0._Z20findCosAngles_kernelP6pointsi,"a",@progbits
	.sectionflags	@""
	.align	4
.nv.constant0._Z20findCosAngles_kernelP6pointsi:
	.zero		908


//--------------------- .nv.constant0._Z18lowestPoint_kernelP6points --------------------------
	.section	.nv.constant0._Z18lowestPoint_kernelP6points,"a",@progbits
	.sectionflags	@""
	.align	4
.nv.constant0._Z18lowestPoint_kernelP6points:
	.zero		904


//--------------------- SYMBOLS --------------------------

	.type		.nv.reservedSmem.offset0,@object
	.size		.nv.reservedSmem.offset0,0x4
